	.headerflags	@"EF_CUDA_TEXMODE_UNIFIED EF_CUDA_64BIT_ADDRESS EF_CUDA_ACCELERATORS EF_CUDA_SM90 EF_CUDA_VIRTUAL_SM(EF_CUDA_SM90)"
	.elftype	@"ET_EXEC"


//--------------------- .nv.info                  --------------------------
	.section	.nv.info,"",@"SHT_CUDA_INFO"
	.align	4


	//----- nvinfo : EIATTR_REGCOUNT
	.align		4
        /*0000*/ 	.byte	0x04, 0x2f
        /*0002*/ 	.short	(.L_3 - .L_2)
	.align		4
.L_2:
        /*0004*/ 	.word	index@(triton_poi_fused__native_batch_norm_legit_no_training_cat_relu_9)
        /*0008*/ 	.word	0x00000020


	//----- nvinfo : EIATTR_MIN_STACK_SIZE
	.align		4
.L_3:
        /*000c*/ 	.byte	0x04, 0x12
        /*000e*/ 	.short	(.L_5 - .L_4)
	.align		4
.L_4:
        /*0010*/ 	.word	index@(triton_poi_fused__native_batch_norm_legit_no_training_cat_relu_9)
        /*0014*/ 	.word	0x00000000


	//----- nvinfo : EIATTR_FRAME_SIZE
	.align		4
.L_5:
        /*0018*/ 	.byte	0x04, 0x11
        /*001a*/ 	.short	(.L_7 - .L_6)
	.align		4
.L_6:
        /*001c*/ 	.word	index@(triton_poi_fused__native_batch_norm_legit_no_training_cat_relu_9)
        /*0020*/ 	.word	0x00000000


	//----- nvinfo : EIATTR_MIN_STACK_SIZE
	.align		4
.L_7:
        /*0024*/ 	.byte	0x04, 0x12
        /*0026*/ 	.short	(.L_9 - .L_8)
	.align		4
.L_8:
        /*0028*/ 	.word	index@(triton_poi_fused__native_batch_norm_legit_no_training_cat_relu_9)
        /*002c*/ 	.word	0x00000000
.L_9:


//--------------------- .nv.info.triton_poi_fused__native_batch_norm_legit_no_training_cat_relu_9 --------------------------
	.section	.nv.info.triton_poi_fused__native_batch_norm_legit_no_training_cat_relu_9,"",@"SHT_CUDA_INFO"
	.sectionflags	@""
	.align	4


	//----- nvinfo : EIATTR_CUDA_API_VERSION
	.align		4
        /*0000*/ 	.byte	0x04, 0x37
        /*0002*/ 	.short	(.L_11 - .L_10)
.L_10:
        /*0004*/ 	.word	0x0000007c


	//----- nvinfo : EIATTR_KPARAM_INFO
	.align		4
.L_11:
        /*0008*/ 	.byte	0x04, 0x17
        /*000a*/ 	.short	(.L_13 - .L_12)
.L_12:
        /*000c*/ 	.word	0x00000000
        /*0010*/ 	.short	0x0008
        /*0012*/ 	.short	0x0040
        /*0014*/ 	.byte	0x00, 0xf0, 0x11, 0x00


	//----- nvinfo : EIATTR_KPARAM_INFO
	.align		4
.L_13:
        /*0018*/ 	.byte	0x04, 0x17
        /*001a*/ 	.short	(.L_15 - .L_14)
.L_14:
        /*001c*/ 	.word	0x00000000
        /*0020*/ 	.short	0x0007
        /*0022*/ 	.short	0x0038
        /*0024*/ 	.byte	0x00, 0xf4, 0x21, 0x00


	//----- nvinfo : EIATTR_KPARAM_INFO
	.align		4
.L_15:
        /*0028*/ 	.byte	0x04, 0x17
        /*002a*/ 	.short	(.L_17 - .L_16)
.L_16:
        /*002c*/ 	.word	0x00000000
        /*0030*/ 	.short	0x0006
        /*0032*/ 	.short	0x0030
        /*0034*/ 	.byte	0x00, 0xf4, 0x21, 0x00


	//----- nvinfo : EIATTR_KPARAM_INFO
	.align		4
.L_17:
        /*0038*/ 	.byte	0x04, 0x17
        /*003a*/ 	.short	(.L_19 - .L_18)
.L_18:
        /*003c*/ 	.word	0x00000000
        /*0040*/ 	.short	0x0005
        /*0042*/ 	.short	0x0028
        /*0044*/ 	.byte	0x00, 0xf4, 0x21, 0x00


	//----- nvinfo : EIATTR_KPARAM_INFO
	.align		4
.L_19:
        /*0048*/ 	.byte	0x04, 0x17
        /*004a*/ 	.short	(.L_21 - .L_20)
.L_20:
        /*004c*/ 	.word	0x00000000
        /*0050*/ 	.short	0x0004
        /*0052*/ 	.short	0x0020
        /*0054*/ 	.byte	0x00, 0xf4, 0x21, 0x00


	//----- nvinfo : EIATTR_KPARAM_INFO
	.align		4
.L_21:
        /*0058*/ 	.byte	0x04, 0x17
        /*005a*/ 	.short	(.L_23 - .L_22)
.L_22:
        /*005c*/ 	.word	0x00000000
        /*0060*/ 	.short	0x0003
        /*0062*/ 	.short	0x0018
        /*0064*/ 	.byte	0x00, 0xf4, 0x21, 0x00


	//----- nvinfo : EIATTR_KPARAM_INFO
	.align		4
.L_23:
        /*0068*/ 	.byte	0x04, 0x17
        /*006a*/ 	.short	(.L_25 - .L_24)
.L_24:
        /*006c*/ 	.word	0x00000000
        /*0070*/ 	.short	0x0002
        /*0072*/ 	.short	0x0010
        /*0074*/ 	.byte	0x00, 0xf4, 0x21, 0x00


	//----- nvinfo : EIATTR_KPARAM_INFO
	.align		4
.L_25:
        /*0078*/ 	.byte	0x04, 0x17
        /*007a*/ 	.short	(.L_27 - .L_26)
.L_26:
        /*007c*/ 	.word	0x00000000
        /*0080*/ 	.short	0x0001
        /*0082*/ 	.short	0x0008
        /*0084*/ 	.byte	0x00, 0xf4, 0x21, 0x00


	//----- nvinfo : EIATTR_KPARAM_INFO
	.align		4
.L_27:
        /*0088*/ 	.byte	0x04, 0x17
        /*008a*/ 	.short	(.L_29 - .L_28)
.L_28:
        /*008c*/ 	.word	0x00000000
        /*0090*/ 	.short	0x0000
        /*0092*/ 	.short	0x0000
        /*0094*/ 	.byte	0x00, 0xf4, 0x21, 0x00


	//----- nvinfo : EIATTR_SPARSE_MMA_MASK
	.align		4
.L_29:
        /*0098*/ 	.byte	0x03, 0x50
        /*009a*/ 	.short	0x0000


	//----- nvinfo : EIATTR_MAXREG_COUNT
	.align		4
        /*009c*/ 	.byte	0x03, 0x1b
        /*009e*/ 	.short	0x00ff


	//----- nvinfo : EIATTR_EXIT_INSTR_OFFSETS
	.align		4
        /*00a0*/ 	.byte	0x04, 0x1c
        /*00a2*/ 	.short	(.L_31 - .L_30)


	//   ....[0]....
.L_30:
        /*00a4*/ 	.word	0x00000bf0


	//----- nvinfo : EIATTR_REQNTID
	.align		4
.L_31:
        /*00a8*/ 	.byte	0x04, 0x10
        /*00aa*/ 	.short	(.L_33 - .L_32)
.L_32:
        /*00ac*/ 	.word	0x00000080
        /*00b0*/ 	.word	0x00000001
        /*00b4*/ 	.word	0x00000001


	//----- nvinfo : EIATTR_CBANK_PARAM_SIZE
	.align		4
.L_33:
        /*00b8*/ 	.byte	0x03, 0x19
        /*00ba*/ 	.short	0x0044


	//----- nvinfo : EIATTR_PARAM_CBANK
	.align		4
        /*00bc*/ 	.byte	0x04, 0x0a
        /*00be*/ 	.short	(.L_35 - .L_34)
	.align		4
.L_34:
        /*00c0*/ 	.word	index@(.nv.constant0.triton_poi_fused__native_batch_norm_legit_no_training_cat_relu_9)
        /*00c4*/ 	.short	0x0210
        /*00c6*/ 	.short	0x0044


	//----- nvinfo : EIATTR_SW_WAR
	.align		4
.L_35:
        /*00c8*/ 	.byte	0x04, 0x36
        /*00ca*/ 	.short	(.L_37 - .L_36)
.L_36:
        /*00cc*/ 	.word	0x00000008
.L_37:


//--------------------- .nv.callgraph             --------------------------
	.section	.nv.callgraph,"",@"SHT_CUDA_CALLGRAPH"
	.align	4
	.sectionentsize	8
	.align		4
        /*0000*/ 	.word	0x00000000
	.align		4
        /*0004*/ 	.word	0xffffffff
	.align		4
        /*0008*/ 	.word	0x00000000
	.align		4
        /*000c*/ 	.word	0xfffffffe
	.align		4
        /*0010*/ 	.word	0x00000000
	.align		4
        /*0014*/ 	.word	0xfffffffd
	.align		4
        /*0018*/ 	.word	0x00000000
	.align		4
        /*001c*/ 	.word	0xfffffffc


//--------------------- .nv.constant4             --------------------------
	.section	.nv.constant4,"a",@progbits
	.align	8
	.align		8
.nv.constant4:
        /*0000*/ 	.dword	_$_str
	.align		8
        /*0008*/ 	.dword	_$_str_$_2


//--------------------- .text.triton_poi_fused__native_batch_norm_legit_no_training_cat_relu_9 --------------------------
	.section	.text.triton_poi_fused__native_batch_norm_legit_no_training_cat_relu_9,"ax",@progbits
	.align	128
        .global         triton_poi_fused__native_batch_norm_legit_no_training_cat_relu_9
        .type           triton_poi_fused__native_batch_norm_legit_no_training_cat_relu_9,@function
        .size           triton_poi_fused__native_batch_norm_legit_no_training_cat_relu_9,(.L_x_1 - triton_poi_fused__native_batch_norm_legit_no_training_cat_relu_9)
        .other          triton_poi_fused__native_batch_norm_legit_no_training_cat_relu_9,@"STO_CUDA_ENTRY STV_DEFAULT"
triton_poi_fused__native_batch_norm_legit_no_training_cat_relu_9:
.text.triton_poi_fused__native_batch_norm_legit_no_training_cat_relu_9:
[----:B------:R-:W-:Y:S01]  /*0000*/  LDC R1, c[0x0][0x28] ;  /* 0x00000a00ff017b82 */ /* 0x000fe20000000800 */
[----:B------:R-:W1:Y:S01]  /*0010*/  S2R R0, SR_TID.X ;  /* 0x0000000000007919 */ /* 0x000e620000002100 */
[----:B------:R-:W-:-:S06]  /*0020*/  IMAD.MOV.U32 R8, RZ, RZ, RZ ;  /* 0x000000ffff087224 */ /* 0x000fcc00078e00ff */
[----:B------:R-:W2:Y:S01]  /*0030*/  LDC.64 R4, c[0x0][0x228] ;  /* 0x00008a00ff047b82 */ /* 0x000ea20000000a00 */
[----:B------:R-:W-:Y:S01]  /*0040*/  IMAD.MOV.U32 R6, RZ, RZ, RZ ;  /* 0x000000ffff067224 */ /* 0x000fe200078e00ff */
[----:B------:R-:W3:Y:S01]  /*0050*/  S2R R25, SR_CTAID.X ;  /* 0x0000000000197919 */ /* 0x000ee20000002500 */
[----:B------:R-:W-:Y:S01]  /*0060*/  ULDC.64 UR4, c[0x0][0x208] ;  /* 0x0000820000047ab9 */ /* 0x000fe20000000a00 */
[----:B------:R-:W-:Y:S01]  /*0070*/  IMAD.MOV.U32 R24, RZ, RZ, RZ ;  /* 0x000000ffff187224 */ /* 0x000fe200078e00ff */
[----:B------:R-:W-:-:S03]  /*0080*/  ULDC.64 UR6, c[0x0][0x218] ;  /* 0x0000860000067ab9 */ /* 0x000fc60000000a00 */
[----:B------:R-:W4:Y:S08]  /*0090*/  LDC.64 R28, c[0x0][0x238] ;  /* 0x00008e00ff1c7b82 */ /* 0x000f300000000a00 */
[----:B------:R-:W5:Y:S01]  /*00a0*/  LDC.64 R26, c[0x0][0x210] ;  /* 0x00008400ff1a7b82 */ /* 0x000f620000000a00 */
[----:B-1----:R-:W-:Y:S01]  /*00b0*/  IMAD.SHL.U32 R0, R0, 0x4, RZ ;  /* 0x0000000400007824 */ /* 0x002fe200078e00ff */
[----:B---3--:R-:W-:-:S04]  /*00c0*/  SHF.R.S32.HI R7, RZ, 0x15, R25 ;  /* 0x00000015ff077819 */ /* 0x008fc80000011419 */
[----:B------:R-:W-:Y:S02]  /*00d0*/  LOP3.LUT R0, R0, 0x1fc, RZ, 0xc0, !PT ;  /* 0x000001fc00007812 */ /* 0x000fe400078ec0ff */
[----:B------:R-:W-:-:S03]  /*00e0*/  SGXT R7, R7, 0x1 ;  /* 0x000000010707781a */ /* 0x000fc60000000200 */
[----:B------:R-:W-:-:S04]  /*00f0*/  IMAD R25, R25, 0x400, R0 ;  /* 0x0000040019197824 */ /* 0x000fc800078e0200 */
[----:B------:R-:W-:Y:S01]  /*0100*/  VIADD R3, R25, 0x200 ;  /* 0x0000020019037836 */ /* 0x000fe20000000000 */
[----:B------:R-:W-:-:S04]  /*0110*/  LEA.HI R2, R7, R25, RZ, 0xf ;  /* 0x0000001907027211 */ /* 0x000fc800078f78ff */
[----:B------:R-:W-:Y:S02]  /*0120*/  SHF.R.S32.HI R9, RZ, 0xf, R2 ;  /* 0x0000000fff097819 */ /* 0x000fe40000011402 */
[----:B------:R-:W-:-:S03]  /*0130*/  LEA.HI R0, R7, R3, RZ, 0xf ;  /* 0x0000000307007211 */ /* 0x000fc600078f78ff */
[----:B------:R-:W-:Y:S01]  /*0140*/  IMAD.HI R8, R9, -0x7bdef7bd, R8 ;  /* 0x8421084309087827 */ /* 0x000fe200078e0208 */
[----:B------:R-:W-:-:S04]  /*0150*/  SHF.R.S32.HI R7, RZ, 0xf, R0 ;  /* 0x0000000fff077819 */ /* 0x000fc80000011400 */
[----:B------:R-:W-:Y:S01]  /*0160*/  SHF.R.U32.HI R11, RZ, 0x1f, R8 ;  /* 0x0000001fff0b7819 */ /* 0x000fe20000011608 */
[----:B------:R-:W-:-:S03]  /*0170*/  IMAD.HI R6, R7, -0x7bdef7bd, R6 ;  /* 0x8421084307067827 */ /* 0x000fc600078e0206 */
[----:B------:R-:W-:Y:S02]  /*0180*/  LEA.HI.SX32 R15, R8, R11, 0x1a ;  /* 0x0000000b080f7211 */ /* 0x000fe400078fd2ff */
[----:B------:R-:W-:-:S03]  /*0190*/  SHF.R.U32.HI R11, RZ, 0x1f, R6 ;  /* 0x0000001fff0b7819 */ /* 0x000fc60000011606 */
[----:B------:R-:W-:Y:S01]  /*01a0*/  IMAD R15, R15, -0x7c, R9 ;  /* 0xffffff840f0f7824 */ /* 0x000fe200078e0209 */
[----:B------:R-:W-:-:S03]  /*01b0*/  LEA.HI.SX32 R11, R6, R11, 0x1a ;  /* 0x0000000b060b7211 */ /* 0x000fc600078fd2ff */
[----:B--2---:R-:W-:-:S04]  /*01c0*/  IMAD.WIDE R8, R15, 0x4, R4 ;  /* 0x000000040f087825 */ /* 0x004fc800078e0204 */
[----:B------:R-:W-:Y:S02]  /*01d0*/  IMAD R23, R11, -0x7c, R7 ;  /* 0xffffff840b177824 */ /* 0x000fe400078e0207 */
[----:B------:R1:W2:Y:S02]  /*01e0*/  LDG.E.EL R8, desc[UR4][R8.64] ;  /* 0x0000000408087981 */ /* 0x0002a4000c2e1900 */
[----:B------:R-:W-:-:S06]  /*01f0*/  IMAD.WIDE R6, R23, 0x4, R4 ;  /* 0x0000000417067825 */ /* 0x000fcc00078e0204 */
[----:B------:R-:W3:Y:S01]  /*0200*/  LDG.E.EL R6, desc[UR4][R6.64] ;  /* 0x0000000406067981 */ /* 0x000ee2000c2e1900 */
[----:B------:R-:W-:Y:S01]  /*0210*/  LOP3.LUT R5, R2, 0xffff8000, RZ, 0xc0, !PT ;  /* 0xffff800002057812 */ /* 0x000fe200078ec0ff */
[----:B------:R-:W-:Y:S02]  /*0220*/  IMAD.MOV.U32 R2, RZ, RZ, RZ ;  /* 0x000000ffff027224 */ /* 0x000fe400078e00ff */
[----:B------:R-:W-:-:S04]  /*0230*/  IMAD.HI R17, R25, -0x7bdef7bd, R24 ;  /* 0x8421084319117827 */ /* 0x000fc800078e0218 */
[----:B------:R-:W-:Y:S01]  /*0240*/  IMAD.HI R2, R3, -0x7bdef7bd, R2 ;  /* 0x8421084303027827 */ /* 0x000fe200078e0202 */
[----:B------:R-:W-:-:S03]  /*0250*/  SHF.R.U32.HI R10, RZ, 0x1f, R17 ;  /* 0x0000001fff0a7819 */ /* 0x000fc60000011611 */
[----:B------:R-:W-:Y:S01]  /*0260*/  IMAD.IADD R5, R25, 0x1, -R5 ;  /* 0x0000000119057824 */ /* 0x000fe200078e0a05 */
[----:B-1----:R-:W-:Y:S02]  /*0270*/  SHF.R.U32.HI R9, RZ, 0x1f, R2 ;  /* 0x0000001fff097819 */ /* 0x002fe40000011602 */
[----:B------:R-:W-:Y:S02]  /*0280*/  LEA.HI.SX32 R17, R17, R10, 0xb ;  /* 0x0000000a11117211 */ /* 0x000fe400078f5aff */
[----:B------:R-:W-:Y:S02]  /*0290*/  LEA.HI.SX32 R9, R2, R9, 0xb ;  /* 0x0000000902097211 */ /* 0x000fe400078f5aff */
[----:B------:R-:W-:Y:S01]  /*02a0*/  LOP3.LUT R2, R0, 0xffff8000, RZ, 0xc0, !PT ;  /* 0xffff800000027812 */ /* 0x000fe200078ec0ff */
[----:B------:R-:W-:Y:S01]  /*02b0*/  IMAD R10, R17, 0x60000, RZ ;  /* 0x00060000110a7824 */ /* 0x000fe200078e02ff */
[----:B------:R-:W-:Y:S01]  /*02c0*/  SHF.R.S32.HI R13, RZ, 0x1f, R5 ;  /* 0x0000001fff0d7819 */ /* 0x000fe20000011405 */
[----:B------:R-:W-:-:S02]  /*02d0*/  IMAD R0, R9, -0x3e0000, R3 ;  /* 0xffc2000009007824 */ /* 0x000fc400078e0203 */
[----:B------:R-:W-:Y:S02]  /*02e0*/  IMAD.IADD R19, R3, 0x1, -R2 ;  /* 0x0000000103137824 */ /* 0x000fe400078e0a02 */
[----:B------:R-:W1:Y:S01]  /*02f0*/  LDC.64 R2, c[0x0][0x220] ;  /* 0x00008800ff027b82 */ /* 0x000e620000000a00 */
[----:B--2---:R-:W-:-:S06]  /*0300*/  FADD R4, R8, 9.9999997473787516356e-06 ;  /* 0x3727c5ac08047421 */ /* 0x004fcc0000000000 */
[----:B------:R-:W2:Y:S01]  /*0310*/  MUFU.SQRT R4, R4 ;  /* 0x0000000400047308 */ /* 0x000ea20000002000 */
[----:B---3--:R-:W-:Y:S01]  /*0320*/  FADD R11, R6, 9.9999997473787516356e-06 ;  /* 0x3727c5ac060b7421 */ /* 0x008fe20000000000 */
[----:B------:R-:W-:-:S06]  /*0330*/  IMAD.SHL.U32 R6, R15, 0x8000, RZ ;  /* 0x000080000f067824 */ /* 0x000fcc00078e00ff */
[----:B------:R3:W1:Y:S01]  /*0340*/  MUFU.SQRT R8, R11 ;  /* 0x0000000b00087308 */ /* 0x0006620000002000 */
[--C-:B------:R-:W-:Y:S02]  /*0350*/  IADD3 R7, P2, P4, R6, R5, R10.reuse ;  /* 0x0000000506077210 */ /* 0x100fe40007c5e00a */
[----:B------:R-:W-:Y:S02]  /*0360*/  SHF.R.S32.HI R5, RZ, 0x1f, R10 ;  /* 0x0000001fff057819 */ /* 0x000fe4000001140a */
[----:B------:R-:W-:Y:S01]  /*0370*/  SHF.R.S32.HI R12, RZ, 0x1f, R6 ;  /* 0x0000001fff0c7819 */ /* 0x000fe20000011406 */
[----:B------:R-:W-:Y:S01]  /*0380*/  IMAD.MOV.U32 R6, RZ, RZ, 0x3e800000 ;  /* 0x3e800000ff067424 */ /* 0x000fe200078e00ff */
[----:B--2---:R-:W-:Y:S01]  /*0390*/  FSETP.GT.AND P3, PT, R4, 8.50705917302346158658e+37, PT ;  /* 0x7e8000000400780b */ /* 0x004fe20003f64000 */
[----:B---3--:R-:W2:Y:S01]  /*03a0*/  LDC.64 R10, c[0x0][0x230] ;  /* 0x00008c00ff0a7b82 */ /* 0x008ea20000000a00 */
[----:B------:R-:W-:Y:S01]  /*03b0*/  IADD3.X R12, R12, R13, R5, P2, P4 ;  /* 0x0000000d0c0c7210 */ /* 0x000fe200017e8405 */
[C---:B------:R-:W-:Y:S01]  /*03c0*/  IMAD R13, R9.reuse, 0x380000, R0 ;  /* 0x00380000090d7824 */ /* 0x040fe200078e0200 */
[----:B------:R-:W-:Y:S01]  /*03d0*/  FSETP.GEU.AND P1, PT, R4, 1.175494350822287508e-38, PT ;  /* 0x008000000400780b */ /* 0x000fe20003f2e000 */
[----:B------:R-:W-:Y:S01]  /*03e0*/  IMAD R9, R9, 0x60000, RZ ;  /* 0x0006000009097824 */ /* 0x000fe200078e02ff */
[----:B------:R-:W-:Y:S01]  /*03f0*/  SHF.R.S32.HI R5, RZ, 0x1f, R19 ;  /* 0x0000001fff057819 */ /* 0x000fe20000011413 */
[----:B------:R-:W-:Y:S01]  /*0400*/  IMAD.SHL.U32 R0, R23, 0x8000, RZ ;  /* 0x0000800017007824 */ /* 0x000fe200078e00ff */
[----:B01----:R-:W-:-:S02]  /*0410*/  FSETP.GT.AND P0, PT, R8, 8.50705917302346158658e+37, PT ;  /* 0x7e8000000800780b */ /* 0x003fc40003f04000 */
[----:B------:R-:W-:-:S03]  /*0420*/  FSETP.GEU.AND P2, PT, R8, 1.175494350822287508e-38, PT ;  /* 0x008000000800780b */ /* 0x000fc60003f4e000 */
[----:B------:R-:W-:Y:S01]  /*0430*/  @P3 FMUL R4, R4, 0.25 ;  /* 0x3e80000004043820 */ /* 0x000fe20000400000 */
[--C-:B------:R-:W-:Y:S02]  /*0440*/  IADD3 R19, P4, P5, R0, R19, R9.reuse ;  /* 0x0000001300137210 */ /* 0x100fe40007d9e009 */
[----:B------:R-:W-:Y:S01]  /*0450*/  SHF.R.S32.HI R9, RZ, 0x1f, R9 ;  /* 0x0000001fff097819 */ /* 0x000fe20000011409 */
[----:B------:R-:W-:Y:S01]  /*0460*/  @!P1 FMUL R4, R4, 16777216 ;  /* 0x4b80000004049820 */ /* 0x000fe20000400000 */
[----:B------:R-:W-:Y:S02]  /*0470*/  FSEL R16, R6, 1, P3 ;  /* 0x3f80000006107808 */ /* 0x000fe40001800000 */
[----:B------:R-:W-:Y:S01]  /*0480*/  SHF.R.S32.HI R18, RZ, 0x1f, R0 ;  /* 0x0000001fff127819 */ /* 0x000fe20000011400 */
[----:B------:R-:W-:Y:S01]  /*0490*/  @P0 FMUL R8, R8, 0.25 ;  /* 0x3e80000008080820 */ /* 0x000fe20000400000 */
[----:B------:R-:W-:Y:S01]  /*04a0*/  FSEL R6, R6, 1, P0 ;  /* 0x3f80000006067808 */ /* 0x000fe20000000000 */
[----:B------:R0:W1:Y:S01]  /*04b0*/  MUFU.RCP R21, R4 ;  /* 0x0000000400157308 */ /* 0x0000620000001000 */
[----:B------:R-:W-:Y:S01]  /*04c0*/  ISETP.GT.AND P0, PT, R15, 0x6f, PT ;  /* 0x0000006f0f00780c */ /* 0x000fe20003f04270 */
[----:B------:R-:W-:Y:S01]  /*04d0*/  @!P2 FMUL R8, R8, 16777216 ;  /* 0x4b8000000808a820 */ /* 0x000fe20000400000 */
[----:B------:R-:W-:Y:S01]  /*04e0*/  IADD3.X R18, R18, R5, R9, P4, P5 ;  /* 0x0000000512127210 */ /* 0x000fe200027ea409 */
[----:B------:R-:W-:Y:S01]  /*04f0*/  @!P1 FMUL R16, R16, 16777216 ;  /* 0x4b80000010109820 */ /* 0x000fe20000400000 */
[----:B------:R-:W-:Y:S01]  /*0500*/  LEA R14, P3, R7, UR6, 0x2 ;  /* 0x00000006070e7c11 */ /* 0x000fe2000f8610ff */
[----:B------:R-:W-:-:S02]  /*0510*/  @!P2 FMUL R6, R6, 16777216 ;  /* 0x4b8000000606a820 */ /* 0x000fc40000400000 */
[----:B------:R2:W3:Y:S01]  /*0520*/  MUFU.RCP R0, R8 ;  /* 0x0000000800007308 */ /* 0x0004e20000001000 */
[----:B0-----:R-:W-:Y:S01]  /*0530*/  IMAD.WIDE R4, R15, 0x4, R2 ;  /* 0x000000040f047825 */ /* 0x001fe200078e0202 */
[----:B------:R-:W-:-:S03]  /*0540*/  LEA.HI.X R7, R7, UR7, R12, 0x2, P3 ;  /* 0x0000000707077c11 */ /* 0x000fc600098f140c */
[----:B------:R-:W-:-:S04]  /*0550*/  IMAD.WIDE R2, R23, 0x4, R2 ;  /* 0x0000000417027825 */ /* 0x000fc800078e0202 */
[----:B-1----:R-:W-:Y:S01]  /*0560*/  FMUL R21, R21, R16 ;  /* 0x0000001015157220 */ /* 0x002fe20000400000 */
[C---:B--2---:R-:W-:Y:S01]  /*0570*/  IMAD.WIDE R8, R15.reuse, 0x4, R10 ;  /* 0x000000040f087825 */ /* 0x044fe200078e020a */
[----:B------:R-:W-:Y:S01]  /*0580*/  ISETP.GE.AND P3, PT, R15, 0x70, PT ;  /* 0x000000700f00780c */ /* 0x000fe20003f66270 */
[----:B------:R-:W2:Y:S02]  /*0590*/  LDG.E.EL R2, desc[UR4][R2.64] ;  /* 0x0000000402027981 */ /* 0x000ea4000c2e1900 */
[----:B------:R-:W-:Y:S01]  /*05a0*/  IMAD R12, R17, -0x3e0000, R25 ;  /* 0xffc20000110c7824 */ /* 0x000fe200078e0219 */
[----:B------:R-:W-:Y:S01]  /*05b0*/  @P0 IADD3 R14, P1, R14, -0x1000000, RZ ;  /* 0xff0000000e0e0810 */ /* 0x000fe20007f3e0ff */
[----:B------:R-:W-:-:S04]  /*05c0*/  IMAD.WIDE R10, R23, 0x4, R10 ;  /* 0x00000004170a7825 */ /* 0x000fc800078e020a */
[----:B---3--:R-:W-:Y:S01]  /*05d0*/  FMUL R0, R0, R6 ;  /* 0x0000000600007220 */ /* 0x008fe20000400000 */
[----:B------:R-:W3:Y:S04]  /*05e0*/  LDG.E.EL R24, desc[UR4][R4.64] ;  /* 0x0000000404187981 */ /* 0x000ee8000c2e1900 */
[----:B------:R4:W2:Y:S01]  /*05f0*/  LDG.E.EL R3, desc[UR4][R8.64] ;  /* 0x0000000408037981 */ /* 0x0008a2000c2e1900 */
[----:B------:R-:W-:-:S03]  /*0600*/  IMAD R17, R17, 0x380000, R12 ;  /* 0x0038000011117824 */ /* 0x000fc600078e020c */
[----:B------:R0:W2:Y:S01]  /*0610*/  LDG.E.EL R20, desc[UR4][R10.64] ;  /* 0x000000040a147981 */ /* 0x0000a2000c2e1900 */
[----:B----4-:R-:W-:Y:S01]  /*0620*/  IMAD.WIDE R8, R15, 0x4, R28 ;  /* 0x000000040f087825 */ /* 0x010fe200078e021c */
[----:B------:R-:W-:Y:S02]  /*0630*/  @P0 IADD3.X R15, R7, -0x1, RZ, P1, !PT ;  /* 0xffffffff070f0810 */ /* 0x000fe40000ffe4ff */
[----:B------:R-:W-:Y:S02]  /*0640*/  CS2R R4, SRZ ;  /* 0x0000000000047805 */ /* 0x000fe4000001ff00 */
[----:B------:R-:W-:Y:S02]  /*0650*/  CS2R R6, SRZ ;  /* 0x0000000000067805 */ /* 0x000fe4000001ff00 */
[----:B0-----:R-:W-:Y:S01]  /*0660*/  CS2R R10, SRZ ;  /* 0x00000000000a7805 */ /* 0x001fe2000001ff00 */
[----:B------:R0:W2:Y:S01]  /*0670*/  LDG.E.EL R22, desc[UR4][R8.64] ;  /* 0x0000000408167981 */ /* 0x0000a2000c2e1900 */
[----:B-----5:R-:W-:-:S03]  /*0680*/  IMAD.WIDE R16, R17, 0x4, R26 ;  /* 0x0000000411107825 */ /* 0x020fc600078e021a */
[----:B------:R1:W4:Y:S01]  /*0690*/  @P0 LDG.E.128 R4, desc[UR4][R14.64+0x200000] ;  /* 0x200000040e040981 */ /* 0x000322000c1e1d00 */
[----:B0-----:R-:W-:-:S06]  /*06a0*/  CS2R R8, SRZ ;  /* 0x0000000000087805 */ /* 0x001fcc000001ff00 */
[----:B------:R-:W5:Y:S01]  /*06b0*/  @!P3 LDG.E.128 R8, desc[UR4][R16.64] ;  /* 0x000000041008b981 */ /* 0x000f62000c1e1d00 */
[----:B------:R-:W-:Y:S01]  /*06c0*/  ISETP.GE.AND P2, PT, R23, 0x70, PT ;  /* 0x000000701700780c */ /* 0x000fe20003f46270 */
[----:B------:R-:W-:Y:S01]  /*06d0*/  IMAD.WIDE R26, R13, 0x4, R26 ;  /* 0x000000040d1a7825 */ /* 0x000fe200078e021a */
[----:B------:R-:W-:Y:S02]  /*06e0*/  ISETP.GT.AND P1, PT, R23, 0x6f, PT ;  /* 0x0000006f1700780c */ /* 0x000fe40003f24270 */
[----:B------:R-:W-:Y:S02]  /*06f0*/  CS2R R12, SRZ ;  /* 0x00000000000c7805 */ /* 0x000fe4000001ff00 */
[----:B-1----:R-:W-:-:S07]  /*0700*/  CS2R R14, SRZ ;  /* 0x00000000000e7805 */ /* 0x002fce000001ff00 */
[----:B------:R0:W2:Y:S02]  /*0710*/  @!P2 LDG.E.128 R12, desc[UR4][R26.64] ;  /* 0x000000041a0ca981 */ /* 0x0000a4000c1e1d00 */
[----:B0-----:R-:W-:Y:S01]  /*0720*/  LEA R26, P4, R19, UR6, 0x2 ;  /* 0x00000006131a7c11 */ /* 0x001fe2000f8810ff */
[----:B------:R-:W-:-:S05]  /*0730*/  IMAD.WIDE R28, R23, 0x4, R28 ;  /* 0x00000004171c7825 */ /* 0x000fca00078e021c */
[----:B------:R0:W2:Y:S01]  /*0740*/  LDG.E.EL R23, desc[UR4][R28.64] ;  /* 0x000000041c177981 */ /* 0x0000a2000c2e1900 */
[----:B----4-:R-:W-:Y:S02]  /*0750*/  SEL R17, R4, RZ, P0 ;  /* 0x000000ff04117207 */ /* 0x010fe40000000000 */
[----:B-----5:R-:W-:Y:S02]  /*0760*/  SEL R16, R8, RZ, !P3 ;  /* 0x000000ff08107207 */ /* 0x020fe40005800000 */
[----:B------:R-:W-:Y:S02]  /*0770*/  LEA.HI.X R8, R19, UR7, R18, 0x2, P4 ;  /* 0x0000000713087c11 */ /* 0x000fe4000a0f1412 */
[----:B------:R-:W-:Y:S02]  /*0780*/  @P1 IADD3 R26, P4, R26, -0x1000000, RZ ;  /* 0xff0000001a1a1810 */ /* 0x000fe40007f9e0ff */
[----:B------:R-:W-:Y:S02]  /*0790*/  CS2R R18, SRZ ;  /* 0x0000000000127805 */ /* 0x000fe4000001ff00 */
[----:B------:R-:W-:-:S02]  /*07a0*/  SEL R4, R16, R17, !P3 ;  /* 0x0000001110047207 */ /* 0x000fc40005800000 */
[----:B------:R-:W-:Y:S02]  /*07b0*/  CS2R R16, SRZ ;  /* 0x0000000000107805 */ /* 0x000fe4000001ff00 */
[----:B------:R-:W-:-:S05]  /*07c0*/  @P1 IADD3.X R27, R8, -0x1, RZ, P4, !PT ;  /* 0xffffffff081b1810 */ /* 0x000fca00027fe4ff */
[----:B------:R1:W4:Y:S01]  /*07d0*/  @P1 LDG.E.128 R16, desc[UR4][R26.64+0x200000] ;  /* 0x200000041a101981 */ /* 0x000322000c1e1d00 */
[----:B------:R-:W-:Y:S02]  /*07e0*/  SEL R8, R9, RZ, !P3 ;  /* 0x000000ff09087207 */ /* 0x000fe40005800000 */
[----:B------:R-:W-:Y:S02]  /*07f0*/  SEL R6, R6, RZ, P0 ;  /* 0x000000ff06067207 */ /* 0x000fe40000000000 */
[----:B------:R-:W-:Y:S02]  /*0800*/  SEL R9, R10, RZ, !P3 ;  /* 0x000000ff0a097207 */ /* 0x000fe40005800000 */
[----:B0-----:R-:W-:Y:S02]  /*0810*/  SEL R28, R7, RZ, P0 ;  /* 0x000000ff071c7207 */ /* 0x001fe40000000000 */
[----:B------:R-:W-:Y:S02]  /*0820*/  SEL R5, R5, RZ, P0 ;  /* 0x000000ff05057207 */ /* 0x000fe40000000000 */
[----:B------:R-:W-:-:S02]  /*0830*/  SEL R7, R11, RZ, !P3 ;  /* 0x000000ff0b077207 */ /* 0x000fc40005800000 */
[----:B------:R-:W-:Y:S02]  /*0840*/  SEL R6, R9, R6, !P3 ;  /* 0x0000000609067207 */ /* 0x000fe40005800000 */
[----:B------:R-:W-:Y:S02]  /*0850*/  SEL R5, R8, R5, !P3 ;  /* 0x0000000508057207 */ /* 0x000fe40005800000 */
[----:B------:R-:W-:Y:S01]  /*0860*/  SEL R7, R7, R28, !P3 ;  /* 0x0000001c07077207 */ /* 0x000fe20005800000 */
[----:B---3--:R-:W-:Y:S01]  /*0870*/  FADD R8, -R24, R6 ;  /* 0x0000000618087221 */ /* 0x008fe20000000100 */
[----:B--2---:R-:W-:Y:S01]  /*0880*/  SEL R12, R12, RZ, !P2 ;  /* 0x000000ff0c0c7207 */ /* 0x004fe20005000000 */
[C---:B------:R-:W-:Y:S01]  /*0890*/  FADD R10, -R24.reuse, R5 ;  /* 0x00000005180a7221 */ /* 0x040fe20000000100 */
[----:B------:R-:W-:Y:S01]  /*08a0*/  SEL R13, R13, RZ, !P2 ;  /* 0x000000ff0d0d7207 */ /* 0x000fe20005000000 */
[C---:B-1----:R-:W-:Y:S01]  /*08b0*/  FADD R26, -R24.reuse, R7 ;  /* 0x00000007181a7221 */ /* 0x042fe20000000100 */
[----:B------:R-:W-:Y:S01]  /*08c0*/  FADD R24, -R24, R4 ;  /* 0x0000000418187221 */ /* 0x000fe20000000100 */
[C---:B------:R-:W-:Y:S01]  /*08d0*/  FMUL R11, R21.reuse, R8 ;  /* 0x00000008150b7220 */ /* 0x040fe20000400000 */
[C---:B------:R-:W-:Y:S01]  /*08e0*/  FMUL R10, R21.reuse, R10 ;  /* 0x0000000a150a7220 */ /* 0x040fe20000400000 */
[----:B------:R-:W0:Y:S01]  /*08f0*/  LDC.64 R8, c[0x0][0x248] ;  /* 0x00009200ff087b82 */ /* 0x000e220000000a00 */
[C---:B------:R-:W-:Y:S01]  /*0900*/  FMUL R27, R21.reuse, R26 ;  /* 0x0000001a151b7220 */ /* 0x040fe20000400000 */
[----:B------:R-:W-:Y:S01]  /*0910*/  SEL R14, R14, RZ, !P2 ;  /* 0x000000ff0e0e7207 */ /* 0x000fe20005000000 */
[----:B------:R-:W-:Y:S01]  /*0920*/  FMUL R21, R21, R24 ;  /* 0x0000001815157220 */ /* 0x000fe20000400000 */
[----:B------:R-:W-:Y:S01]  /*0930*/  SEL R15, R15, RZ, !P2 ;  /* 0x000000ff0f0f7207 */ /* 0x000fe20005000000 */
[C-C-:B------:R-:W-:Y:S01]  /*0940*/  FFMA R10, R3.reuse, R10, R22.reuse ;  /* 0x0000000a030a7223 */ /* 0x140fe20000000016 */
[C-C-:B------:R-:W-:Y:S01]  /*0950*/  FFMA R11, R3.reuse, R11, R22.reuse ;  /* 0x0000000b030b7223 */ /* 0x140fe20000000016 */
[C-C-:B------:R-:W-:Y:S01]  /*0960*/  FFMA R21, R3.reuse, R21, R22.reuse ;  /* 0x0000001503157223 */ /* 0x140fe20000000016 */
[----:B------:R-:W-:-:S05]  /*0970*/  FFMA R27, R3, R27, R22 ;  /* 0x0000001b031b7223 */ /* 0x000fca0000000016 */
[----:B------:R-:W-:Y:S02]  /*0980*/  FSETP.GEU.AND P6, PT, R27, RZ, PT ;  /* 0x000000ff1b00720b */ /* 0x000fe40003fce000 */
[----:B------:R-:W-:Y:S02]  /*0990*/  FSETP.GEU.AND P0, PT, R11, RZ, PT ;  /* 0x000000ff0b00720b */ /* 0x000fe40003f0e000 */
[----:B----4-:R-:W-:Y:S02]  /*09a0*/  @P2 SEL R12, R16, RZ, P1 ;  /* 0x000000ff100c2207 */ /* 0x010fe40000800000 */
[----:B------:R-:W-:Y:S02]  /*09b0*/  @P2 SEL R13, R17, RZ, P1 ;  /* 0x000000ff110d2207 */ /* 0x000fe40000800000 */
[----:B------:R-:W1:Y:S01]  /*09c0*/  LDC.64 R16, c[0x0][0x240] ;  /* 0x00009000ff107b82 */ /* 0x000e620000000a00 */
[----:B------:R-:W-:Y:S02]  /*09d0*/  @P2 SEL R14, R18, RZ, P1 ;  /* 0x000000ff120e2207 */ /* 0x000fe40000800000 */
[----:B------:R-:W-:Y:S01]  /*09e0*/  @P2 SEL R15, R19, RZ, P1 ;  /* 0x000000ff130f2207 */ /* 0x000fe20000800000 */
[C---:B------:R-:W-:Y:S01]  /*09f0*/  FADD R19, -R2.reuse, R13 ;  /* 0x0000000d02137221 */ /* 0x040fe20000000100 */
[C---:B------:R-:W-:Y:S01]  /*0a00*/  FADD R3, -R2.reuse, R12 ;  /* 0x0000000c02037221 */ /* 0x040fe20000000100 */
[----:B------:R-:W-:-:S02]  /*0a10*/  FADD R29, -R2, R14 ;  /* 0x0000000e021d7221 */ /* 0x000fc40000000100 */
[----:B------:R-:W-:Y:S01]  /*0a20*/  FADD R2, -R2, R15 ;  /* 0x0000000f02027221 */ /* 0x000fe20000000100 */
[C---:B------:R-:W-:Y:S01]  /*0a30*/  FMUL R19, R0.reuse, R19 ;  /* 0x0000001300137220 */ /* 0x040fe20000400000 */
[C---:B------:R-:W-:Y:S01]  /*0a40*/  FMUL R18, R0.reuse, R3 ;  /* 0x0000000300127220 */ /* 0x040fe20000400000 */
[C---:B------:R-:W-:Y:S01]  /*0a50*/  FMUL R24, R0.reuse, R29 ;  /* 0x0000001d00187220 */ /* 0x040fe20000400000 */
[----:B------:R-:W-:Y:S01]  /*0a60*/  FMUL R2, R0, R2 ;  /* 0x0000000200027220 */ /* 0x000fe20000400000 */
[C-C-:B------:R-:W-:Y:S01]  /*0a70*/  FFMA R22, R20.reuse, R19, R23.reuse ;  /* 0x0000001314167223 */ /* 0x140fe20000000017 */
[C-C-:B------:R-:W-:Y:S01]  /*0a80*/  FFMA R0, R20.reuse, R18, R23.reuse ;  /* 0x0000001214007223 */ /* 0x140fe20000000017 */
[C-C-:B------:R-:W-:Y:S01]  /*0a90*/  FFMA R24, R20.reuse, R24, R23.reuse ;  /* 0x0000001814187223 */ /* 0x140fe20000000017 */
[----:B------:R-:W-:Y:S01]  /*0aa0*/  FFMA R20, R20, R2, R23 ;  /* 0x0000000214147223 */ /* 0x000fe20000000017 */
[----:B------:R-:W-:Y:S02]  /*0ab0*/  FSETP.GEU.AND P1, PT, R10, RZ, PT ;  /* 0x000000ff0a00720b */ /* 0x000fe40003f2e000 */
[----:B------:R-:W-:-:S02]  /*0ac0*/  SEL R19, R27, RZ, P6 ;  /* 0x000000ff1b137207 */ /* 0x000fc40003000000 */
[----:B------:R-:W-:Y:S02]  /*0ad0*/  FSETP.GEU.AND P2, PT, R21, RZ, PT ;  /* 0x000000ff1500720b */ /* 0x000fe40003f4e000 */
[----:B------:R-:W-:Y:S02]  /*0ae0*/  FSETP.GEU.AND P3, PT, R20, RZ, PT ;  /* 0x000000ff1400720b */ /* 0x000fe40003f6e000 */
[----:B------:R-:W-:Y:S02]  /*0af0*/  FSETP.GEU.AND P4, PT, R24, RZ, PT ;  /* 0x000000ff1800720b */ /* 0x000fe40003f8e000 */
[----:B------:R-:W-:Y:S02]  /*0b00*/  FSETP.GEU.AND P5, PT, R22, RZ, PT ;  /* 0x000000ff1600720b */ /* 0x000fe40003fae000 */
[----:B------:R-:W-:Y:S01]  /*0b10*/  FSETP.GEU.AND P6, PT, R0, RZ, PT ;  /* 0x000000ff0000720b */ /* 0x000fe20003fce000 */
[----:B-1----:R-:W-:Y:S01]  /*0b20*/  IMAD.WIDE R2, R25, 0x4, R16 ;  /* 0x0000000419027825 */ /* 0x002fe200078e0210 */
[----:B------:R-:W-:-:S02]  /*0b30*/  SEL R18, R11, RZ, P0 ;  /* 0x000000ff0b127207 */ /* 0x000fc40000000000 */
[----:B------:R-:W-:Y:S01]  /*0b40*/  SEL R17, R10, RZ, P1 ;  /* 0x000000ff0a117207 */ /* 0x000fe20000800000 */
[----:B0-----:R-:W-:Y:S01]  /*0b50*/  IMAD.WIDE R28, R25, 0x4, R8 ;  /* 0x00000004191c7825 */ /* 0x001fe200078e0208 */
[----:B------:R-:W-:Y:S02]  /*0b60*/  SEL R16, R21, RZ, P2 ;  /* 0x000000ff15107207 */ /* 0x000fe40001000000 */
[----:B------:R-:W-:Y:S02]  /*0b70*/  SEL R11, R20, RZ, P3 ;  /* 0x000000ff140b7207 */ /* 0x000fe40001800000 */
[----:B------:R-:W-:Y:S02]  /*0b80*/  SEL R10, R24, RZ, P4 ;  /* 0x000000ff180a7207 */ /* 0x000fe40002000000 */
[----:B------:R-:W-:Y:S02]  /*0b90*/  SEL R9, R22, RZ, P5 ;  /* 0x000000ff16097207 */ /* 0x000fe40002800000 */
[----:B------:R-:W-:Y:S01]  /*0ba0*/  SEL R8, R0, RZ, P6 ;  /* 0x000000ff00087207 */ /* 0x000fe20003000000 */
[----:B------:R-:W-:Y:S04]  /*0bb0*/  STG.E.128 desc[UR4][R2.64], R4 ;  /* 0x0000000402007986 */ /* 0x000fe8000c101d04 */
[----:B------:R-:W-:Y:S04]  /*0bc0*/  STG.E.128 desc[UR4][R2.64+0x800], R12 ;  /* 0x0008000c02007986 */ /* 0x000fe8000c101d04 */
[----:B------:R-:W-:Y:S04]  /*0bd0*/  STG.E.128 desc[UR4][R28.64], R16 ;  /* 0x000000101c007986 */ /* 0x000fe8000c101d04 */
[----:B------:R-:W-:Y:S01]  /*0be0*/  STG.E.128 desc[UR4][R28.64+0x800], R8 ;  /* 0x000800081c007986 */ /* 0x000fe2000c101d04 */
[----:B------:R-:W-:Y:S05]  /*0bf0*/  EXIT ;  /* 0x000000000000794d */ /* 0x000fea0003800000 */
.L_x_0:
[----:B------:R-:W-:-:S00]  /*0c00*/  BRA `(.L_x_0) ;  /* 0xfffffffc00fc7947 */ /* 0x000fc0000383ffff */
[----:B------:R-:W-:-:S00]  /*0c10*/  NOP ;  /* 0x0000000000007918 */ /* 0x000fc00000000000 */
        /* <DEDUP_REMOVED lines=14> */
.L_x_1:


//--------------------- .nv.global.init           --------------------------
	.section	.nv.global.init,"aw",@progbits
.nv.global.init:
	.type		_$_str,@object
	.size		_$_str,(_$_str_$_2 - _$_str)
_$_str:
        /*0000*/ 	.byte	0x5f, 0x5f, 0x43, 0x55, 0x44, 0x41, 0x5f, 0x46, 0x54, 0x5a, 0x00
	.type		_$_str_$_2,@object
	.size		_$_str_$_2,(.L_1 - _$_str_$_2)
_$_str_$_2:
        /*000b*/ 	.byte	0x5f, 0x5f, 0x43, 0x55, 0x44, 0x41, 0x5f, 0x50, 0x52, 0x45, 0x43, 0x5f, 0x53, 0x51, 0x52, 0x54
        /*001b*/ 	.byte	0x00
.L_1:


//--------------------- .nv.constant0.triton_poi_fused__native_batch_norm_legit_no_training_cat_relu_9 --------------------------
	.section	.nv.constant0.triton_poi_fused__native_batch_norm_legit_no_training_cat_relu_9,"a",@progbits
	.sectionflags	@""
	.align	4
.nv.constant0.triton_poi_fused__native_batch_norm_legit_no_training_cat_relu_9:
	.zero		596
